//
// Generated by NVIDIA NVVM Compiler
//
// Compiler Build ID: CL-36424714
// Cuda compilation tools, release 13.0, V13.0.88
// Based on NVVM 20.0.0
//

.version 9.0
.target sm_100
.address_size 64

	// .globl	_Z11mul_forwardPKfS0_Pfi

.visible .entry _Z11mul_forwardPKfS0_Pfi(
	.param .u64 .ptr .align 1 _Z11mul_forwardPKfS0_Pfi_param_0,
	.param .u64 .ptr .align 1 _Z11mul_forwardPKfS0_Pfi_param_1,
	.param .u64 .ptr .align 1 _Z11mul_forwardPKfS0_Pfi_param_2,
	.param .u32 _Z11mul_forwardPKfS0_Pfi_param_3
)
{
	.reg .pred 	%p<2>;
	.reg .b32 	%r<6>;
	.reg .b32 	%f<4>;
	.reg .b64 	%rd<11>;

	ld.param.u64 	%rd1, [_Z11mul_forwardPKfS0_Pfi_param_0];
	ld.param.u64 	%rd2, [_Z11mul_forwardPKfS0_Pfi_param_1];
	ld.param.u64 	%rd3, [_Z11mul_forwardPKfS0_Pfi_param_2];
	ld.param.u32 	%r2, [_Z11mul_forwardPKfS0_Pfi_param_3];
	mov.u32 	%r3, %ctaid.x;
	mov.u32 	%r4, %ntid.x;
	mov.u32 	%r5, %tid.x;
	mad.lo.s32 	%r1, %r3, %r4, %r5;
	setp.ge.s32 	%p1, %r1, %r2;
	@%p1 bra 	$L__BB0_2;
	cvta.to.global.u64 	%rd4, %rd1;
	cvta.to.global.u64 	%rd5, %rd2;
	cvta.to.global.u64 	%rd6, %rd3;
	mul.wide.s32 	%rd7, %r1, 4;
	add.s64 	%rd8, %rd4, %rd7;
	ld.global.f32 	%f1, [%rd8];
	add.s64 	%rd9, %rd5, %rd7;
	ld.global.f32 	%f2, [%rd9];
	mul.f32 	%f3, %f1, %f2;
	add.s64 	%rd10, %rd6, %rd7;
	st.global.f32 	[%rd10], %f3;
$L__BB0_2:
	ret;

}
	// .globl	_Z12mul_backwardPKfS0_S0_PfS1_i
.visible .entry _Z12mul_backwardPKfS0_S0_PfS1_i(
	.param .u64 .ptr .align 1 _Z12mul_backwardPKfS0_S0_PfS1_i_param_0,
	.param .u64 .ptr .align 1 _Z12mul_backwardPKfS0_S0_PfS1_i_param_1,
	.param .u64 .ptr .align 1 _Z12mul_backwardPKfS0_S0_PfS1_i_param_2,
	.param .u64 .ptr .align 1 _Z12mul_backwardPKfS0_S0_PfS1_i_param_3,
	.param .u64 .ptr .align 1 _Z12mul_backwardPKfS0_S0_PfS1_i_param_4,
	.param .u32 _Z12mul_backwardPKfS0_S0_PfS1_i_param_5
)
{
	.reg .pred 	%p<2>;
	.reg .b32 	%r<6>;
	.reg .b32 	%f<7>;
	.reg .b64 	%rd<17>;

	ld.param.u64 	%rd1, [_Z12mul_backwardPKfS0_S0_PfS1_i_param_0];
	ld.param.u64 	%rd2, [_Z12mul_backwardPKfS0_S0_PfS1_i_param_1];
	ld.param.u64 	%rd3, [_Z12mul_backwardPKfS0_S0_PfS1_i_param_2];
	ld.param.u64 	%rd4, [_Z12mul_backwardPKfS0_S0_PfS1_i_param_3];
	ld.param.u64 	%rd5, [_Z12mul_backwardPKfS0_S0_PfS1_i_param_4];
	ld.param.u32 	%r2, [_Z12mul_backwardPKfS0_S0_PfS1_i_param_5];
	mov.u32 	%r3, %ctaid.x;
	mov.u32 	%r4, %ntid.x;
	mov.u32 	%r5, %tid.x;
	mad.lo.s32 	%r1, %r3, %r4, %r5;
	setp.ge.s32 	%p1, %r1, %r2;
	@%p1 bra 	$L__BB1_2;
	cvta.to.global.u64 	%rd6, %rd1;
	cvta.to.global.u64 	%rd7, %rd3;
	cvta.to.global.u64 	%rd8, %rd4;
	cvta.to.global.u64 	%rd9, %rd2;
	cvta.to.global.u64 	%rd10, %rd5;
	mul.wide.s32 	%rd11, %r1, 4;
	add.s64 	%rd12, %rd6, %rd11;
	ld.global.f32 	%f1, [%rd12];
	add.s64 	%rd13, %rd7, %rd11;
	ld.global.f32 	%f2, [%rd13];
	mul.f32 	%f3, %f1, %f2;
	add.s64 	%rd14, %rd8, %rd11;
	st.global.f32 	[%rd14], %f3;
	ld.global.f32 	%f4, [%rd12];
	add.s64 	%rd15, %rd9, %rd11;
	ld.global.f32 	%f5, [%rd15];
	mul.f32 	%f6, %f4, %f5;
	add.s64 	%rd16, %rd10, %rd11;
	st.global.f32 	[%rd16], %f6;
$L__BB1_2:
	ret;

}


// ===== COMPILED SASS (sm_100) =====

	.target	sm_100

	.elftype	@"ET_EXEC"


//--------------------- .note.nv.tkinfo           --------------------------
	.section	.note.nv.tkinfo,"",@"SHT_NOTE"
	.sectionflags	@"SHF_NOTE_NV_TKINFO"
	.tkinfo
        /*0018*/ 	.word	0x00000002
        /*0030*/ 	.string	""
        /*0030*/ 	.string	"ptxas"
        /*0030*/ 	.string	"Cuda compilation tools, release 13.0, V13.0.88"
        /*0030*/ 	.string	"Build cuda_13.0.r13.0/compiler.36424714_0"
        /*0030*/ 	.string	"-arch sm_100 -m 64 "



//--------------------- .note.nv.cuinfo           --------------------------
	.section	.note.nv.cuinfo,"",@"SHT_NOTE"
	.sectionflags	@"SHF_NOTE_NV_CUINFO"
        /*0018*/ 	.short	0x0002
        /*001a*/ 	.short	0x0064
        /*001c*/ 	.short	0x0082
	.zero		2


//--------------------- .nv.info                  --------------------------
	.section	.nv.info,"",@"SHT_CUDA_INFO"
	.align	4


	//----- nvinfo : EIATTR_REGCOUNT
	.align		4
        /*0000*/ 	.byte	0x04, 0x2f
        /*0002*/ 	.short	(.L_1 - .L_0)
	.align		4
.L_0:
        /*0004*/ 	.word	index@(_Z11mul_forwardPKfS0_Pfi)
        /*0008*/ 	.word	0x0000000c


	//----- nvinfo : EIATTR_FRAME_SIZE
	.align		4
.L_1:
        /*000c*/ 	.byte	0x04, 0x11
        /*000e*/ 	.short	(.L_3 - .L_2)
	.align		4
.L_2:
        /*0010*/ 	.word	index@(_Z11mul_forwardPKfS0_Pfi)
        /*0014*/ 	.word	0x00000000


	//----- nvinfo : EIATTR_REGCOUNT
	.align		4
.L_3:
        /*0018*/ 	.byte	0x04, 0x2f
        /*001a*/ 	.short	(.L_5 - .L_4)
	.align		4
.L_4:
        /*001c*/ 	.word	index@(_Z12mul_backwardPKfS0_S0_PfS1_i)
        /*0020*/ 	.word	0x00000012


	//----- nvinfo : EIATTR_FRAME_SIZE
	.align		4
.L_5:
        /*0024*/ 	.byte	0x04, 0x11
        /*0026*/ 	.short	(.L_7 - .L_6)
	.align		4
.L_6:
        /*0028*/ 	.word	index@(_Z12mul_backwardPKfS0_S0_PfS1_i)
        /*002c*/ 	.word	0x00000000


	//----- nvinfo : EIATTR_MIN_STACK_SIZE
	.align		4
.L_7:
        /*0030*/ 	.byte	0x04, 0x12
        /*0032*/ 	.short	(.L_9 - .L_8)
	.align		4
.L_8:
        /*0034*/ 	.word	index@(_Z12mul_backwardPKfS0_S0_PfS1_i)
        /*0038*/ 	.word	0x00000000


	//----- nvinfo : EIATTR_MIN_STACK_SIZE
	.align		4
.L_9:
        /*003c*/ 	.byte	0x04, 0x12
        /*003e*/ 	.short	(.L_11 - .L_10)
	.align		4
.L_10:
        /*0040*/ 	.word	index@(_Z11mul_forwardPKfS0_Pfi)
        /*0044*/ 	.word	0x00000000
.L_11:


//--------------------- .nv.compat                --------------------------
	.section	.nv.compat,"",@"SHT_CUDA_COMPAT_INFO"
	.align	4
        /*0000*/ 	.byte	0x02, 0x09, 0x00, 0x00, 0x02, 0x02, 0x01, 0x00, 0x02, 0x05, 0x05, 0x00, 0x03, 0x07, 0x01, 0x01
        /*0010*/ 	.byte	0x02, 0x03, 0x00, 0x00, 0x02, 0x06, 0x01, 0x00, 0x04, 0x0b, 0x08, 0x00, 0x09, 0x00, 0x00, 0x00
        /*0020*/ 	.byte	0x00, 0x00, 0x00, 0x00


//--------------------- .nv.info._Z12mul_backwardPKfS0_S0_PfS1_i --------------------------
	.section	.nv.info._Z12mul_backwardPKfS0_S0_PfS1_i,"",@"SHT_CUDA_INFO"
	.sectionflags	@""
	.align	4


	//----- nvinfo : EIATTR_CUDA_API_VERSION
	.align		4
        /*0000*/ 	.byte	0x04, 0x37
        /*0002*/ 	.short	(.L_13 - .L_12)
.L_12:
        /*0004*/ 	.word	0x00000082


	//----- nvinfo : EIATTR_KPARAM_INFO
	.align		4
.L_13:
        /*0008*/ 	.byte	0x04, 0x17
        /*000a*/ 	.short	(.L_15 - .L_14)
.L_14:
        /*000c*/ 	.word	0x00000000
        /*0010*/ 	.short	0x0005
        /*0012*/ 	.short	0x0028
        /*0014*/ 	.byte	0x00, 0xf0, 0x11, 0x00


	//----- nvinfo : EIATTR_KPARAM_INFO
	.align		4
.L_15:
        /*0018*/ 	.byte	0x04, 0x17
        /*001a*/ 	.short	(.L_17 - .L_16)
.L_16:
        /*001c*/ 	.word	0x00000000
        /*0020*/ 	.short	0x0004
        /*0022*/ 	.short	0x0020
        /*0024*/ 	.byte	0x00, 0xf5, 0x21, 0x00


	//----- nvinfo : EIATTR_KPARAM_INFO
	.align		4
.L_17:
        /*0028*/ 	.byte	0x04, 0x17
        /*002a*/ 	.short	(.L_19 - .L_18)
.L_18:
        /*002c*/ 	.word	0x00000000
        /*0030*/ 	.short	0x0003
        /*0032*/ 	.short	0x0018
        /*0034*/ 	.byte	0x00, 0xf5, 0x21, 0x00


	//----- nvinfo : EIATTR_KPARAM_INFO
	.align		4
.L_19:
        /*0038*/ 	.byte	0x04, 0x17
        /*003a*/ 	.short	(.L_21 - .L_20)
.L_20:
        /*003c*/ 	.word	0x00000000
        /*0040*/ 	.short	0x0002
        /*0042*/ 	.short	0x0010
        /*0044*/ 	.byte	0x00, 0xf5, 0x21, 0x00


	//----- nvinfo : EIATTR_KPARAM_INFO
	.align		4
.L_21:
        /*0048*/ 	.byte	0x04, 0x17
        /*004a*/ 	.short	(.L_23 - .L_22)
.L_22:
        /*004c*/ 	.word	0x00000000
        /*0050*/ 	.short	0x0001
        /*0052*/ 	.short	0x0008
        /*0054*/ 	.byte	0x00, 0xf5, 0x21, 0x00


	//----- nvinfo : EIATTR_KPARAM_INFO
	.align		4
.L_23:
        /*0058*/ 	.byte	0x04, 0x17
        /*005a*/ 	.short	(.L_25 - .L_24)
.L_24:
        /*005c*/ 	.word	0x00000000
        /*0060*/ 	.short	0x0000
        /*0062*/ 	.short	0x0000
        /*0064*/ 	.byte	0x00, 0xf5, 0x21, 0x00


	//----- nvinfo : EIATTR_SPARSE_MMA_MASK
	.align		4
.L_25:
        /*0068*/ 	.byte	0x03, 0x50
        /*006a*/ 	.short	0x0000


	//----- nvinfo : EIATTR_MAXREG_COUNT
	.align		4
        /*006c*/ 	.byte	0x03, 0x1b
        /*006e*/ 	.short	0x00ff


	//----- nvinfo : EIATTR_MERCURY_ISA_VERSION
	.align		4
        /*0070*/ 	.byte	0x03, 0x5f
        /*0072*/ 	.short	0x0101


	//----- nvinfo : EIATTR_VRC_CTA_INIT_COUNT
	.align		4
        /*0074*/ 	.byte	0x02, 0x4a
	.zero		1
	.zero		1


	//----- nvinfo : EIATTR_EXIT_INSTR_OFFSETS
	.align		4
        /*0078*/ 	.byte	0x04, 0x1c
        /*007a*/ 	.short	(.L_27 - .L_26)


	//   ....[0]....
.L_26:
        /*007c*/ 	.word	0x00000070


	//   ....[1]....
        /*0080*/ 	.word	0x000001b0


	//----- nvinfo : EIATTR_CBANK_PARAM_SIZE
	.align		4
.L_27:
        /*0084*/ 	.byte	0x03, 0x19
        /*0086*/ 	.short	0x002c


	//----- nvinfo : EIATTR_PARAM_CBANK
	.align		4
        /*0088*/ 	.byte	0x04, 0x0a
        /*008a*/ 	.short	(.L_29 - .L_28)
	.align		4
.L_28:
        /*008c*/ 	.word	index@(.nv.constant0._Z12mul_backwardPKfS0_S0_PfS1_i)
        /*0090*/ 	.short	0x0380
        /*0092*/ 	.short	0x002c


	//----- nvinfo : EIATTR_SW_WAR
	.align		4
.L_29:
        /*0094*/ 	.byte	0x04, 0x36
        /*0096*/ 	.short	(.L_31 - .L_30)
.L_30:
        /*0098*/ 	.word	0x00000008
.L_31:


//--------------------- .nv.info._Z11mul_forwardPKfS0_Pfi --------------------------
	.section	.nv.info._Z11mul_forwardPKfS0_Pfi,"",@"SHT_CUDA_INFO"
	.sectionflags	@""
	.align	4


	//----- nvinfo : EIATTR_CUDA_API_VERSION
	.align		4
        /*0000*/ 	.byte	0x04, 0x37
        /*0002*/ 	.short	(.L_33 - .L_32)
.L_32:
        /*0004*/ 	.word	0x00000082


	//----- nvinfo : EIATTR_KPARAM_INFO
	.align		4
.L_33:
        /*0008*/ 	.byte	0x04, 0x17
        /*000a*/ 	.short	(.L_35 - .L_34)
.L_34:
        /*000c*/ 	.word	0x00000000
        /*0010*/ 	.short	0x0003
        /*0012*/ 	.short	0x0018
        /*0014*/ 	.byte	0x00, 0xf0, 0x11, 0x00


	//----- nvinfo : EIATTR_KPARAM_INFO
	.align		4
.L_35:
        /*0018*/ 	.byte	0x04, 0x17
        /*001a*/ 	.short	(.L_37 - .L_36)
.L_36:
        /*001c*/ 	.word	0x00000000
        /*0020*/ 	.short	0x0002
        /*0022*/ 	.short	0x0010
        /*0024*/ 	.byte	0x00, 0xf5, 0x21, 0x00


	//----- nvinfo : EIATTR_KPARAM_INFO
	.align		4
.L_37:
        /*0028*/ 	.byte	0x04, 0x17
        /*002a*/ 	.short	(.L_39 - .L_38)
.L_38:
        /*002c*/ 	.word	0x00000000
        /*0030*/ 	.short	0x0001
        /*0032*/ 	.short	0x0008
        /*0034*/ 	.byte	0x00, 0xf5, 0x21, 0x00


	//----- nvinfo : EIATTR_KPARAM_INFO
	.align		4
.L_39:
        /*0038*/ 	.byte	0x04, 0x17
        /*003a*/ 	.short	(.L_41 - .L_40)
.L_40:
        /*003c*/ 	.word	0x00000000
        /*0040*/ 	.short	0x0000
        /*0042*/ 	.short	0x0000
        /*0044*/ 	.byte	0x00, 0xf5, 0x21, 0x00


	//----- nvinfo : EIATTR_SPARSE_MMA_MASK
	.align		4
.L_41:
        /*0048*/ 	.byte	0x03, 0x50
        /*004a*/ 	.short	0x0000


	//----- nvinfo : EIATTR_MAXREG_COUNT
	.align		4
        /*004c*/ 	.byte	0x03, 0x1b
        /*004e*/ 	.short	0x00ff


	//----- nvinfo : EIATTR_MERCURY_ISA_VERSION
	.align		4
        /*0050*/ 	.byte	0x03, 0x5f
        /*0052*/ 	.short	0x0101


	//----- nvinfo : EIATTR_VRC_CTA_INIT_COUNT
	.align		4
        /*0054*/ 	.byte	0x02, 0x4a
	.zero		1
	.zero		1


	//----- nvinfo : EIATTR_EXIT_INSTR_OFFSETS
	.align		4
        /*0058*/ 	.byte	0x04, 0x1c
        /*005a*/ 	.short	(.L_43 - .L_42)


	//   ....[0]....
.L_42:
        /*005c*/ 	.word	0x00000070


	//   ....[1]....
        /*0060*/ 	.word	0x00000130


	//----- nvinfo : EIATTR_CBANK_PARAM_SIZE
	.align		4
.L_43:
        /*0064*/ 	.byte	0x03, 0x19
        /*0066*/ 	.short	0x001c


	//----- nvinfo : EIATTR_PARAM_CBANK
	.align		4
        /*0068*/ 	.byte	0x04, 0x0a
        /*006a*/ 	.short	(.L_45 - .L_44)
	.align		4
.L_44:
        /*006c*/ 	.word	index@(.nv.constant0._Z11mul_forwardPKfS0_Pfi)
        /*0070*/ 	.short	0x0380
        /*0072*/ 	.short	0x001c


	//----- nvinfo : EIATTR_SW_WAR
	.align		4
.L_45:
        /*0074*/ 	.byte	0x04, 0x36
        /*0076*/ 	.short	(.L_47 - .L_46)
.L_46:
        /*0078*/ 	.word	0x00000008
.L_47:


//--------------------- .nv.callgraph             --------------------------
	.section	.nv.callgraph,"",@"SHT_CUDA_CALLGRAPH"
	.align	4
	.sectionentsize	8
	.align		4
        /*0000*/ 	.word	0x00000000
	.align		4
        /*0004*/ 	.word	0xffffffff
	.align		4
        /*0008*/ 	.word	0x00000000
	.align		4
        /*000c*/ 	.word	0xfffffffe
	.align		4
        /*0010*/ 	.word	0x00000000
	.align		4
        /*0014*/ 	.word	0xfffffffd
	.align		4
        /*0018*/ 	.word	0x00000000
	.align		4
        /*001c*/ 	.word	0xfffffffc


//--------------------- .text._Z12mul_backwardPKfS0_S0_PfS1_i --------------------------
	.section	.text._Z12mul_backwardPKfS0_S0_PfS1_i,"ax",@progbits
	.align	128
        .global         _Z12mul_backwardPKfS0_S0_PfS1_i
        .type           _Z12mul_backwardPKfS0_S0_PfS1_i,@function
        .size           _Z12mul_backwardPKfS0_S0_PfS1_i,(.L_x_2 - _Z12mul_backwardPKfS0_S0_PfS1_i)
        .other          _Z12mul_backwardPKfS0_S0_PfS1_i,@"STO_CUDA_ENTRY STV_DEFAULT"
_Z12mul_backwardPKfS0_S0_PfS1_i:
.text._Z12mul_backwardPKfS0_S0_PfS1_i:
[----:B------:R-:W-:Y:S01]  /*0000*/  LDC R1, c[0x0][0x37c] ;  /* 0x0000df00ff017b82 */ /* 0x000fe20000000800 */
[----:B------:R-:W0:Y:S07]  /*0010*/  S2R R0, SR_TID.X ;  /* 0x0000000000007919 */ /* 0x000e2e0000002100 */
[----:B------:R-:W0:Y:S01]  /*0020*/  S2UR UR4, SR_CTAID.X ;  /* 0x00000000000479c3 */ /* 0x000e220000002500 */
[----:B------:R-:W1:Y:S07]  /*0030*/  LDCU UR5, c[0x0][0x3a8] ;  /* 0x00007500ff0577ac */ /* 0x000e6e0008000800 */
[----:B------:R-:W0:Y:S02]  /*0040*/  LDC R13, c[0x0][0x360] ;  /* 0x0000d800ff0d7b82 */ /* 0x000e240000000800 */
[----:B0-----:R-:W-:-:S05]  /*0050*/  IMAD R13, R13, UR4, R0 ;  /* 0x000000040d0d7c24 */ /* 0x001fca000f8e0200 */
[----:B-1----:R-:W-:-:S13]  /*0060*/  ISETP.GE.AND P0, PT, R13, UR5, PT ;  /* 0x000000050d007c0c */ /* 0x002fda000bf06270 */
[----:B------:R-:W-:Y:S05]  /*0070*/  @P0 EXIT ;  /* 0x000000000000094d */ /* 0x000fea0003800000 */
[----:B------:R-:W0:Y:S01]  /*0080*/  LDC.64 R4, c[0x0][0x390] ;  /* 0x0000e400ff047b82 */ /* 0x000e220000000a00 */
[----:B------:R-:W1:Y:S07]  /*0090*/  LDCU.64 UR4, c[0x0][0x358] ;  /* 0x00006b00ff0477ac */ /* 0x000e6e0008000a00 */
[----:B------:R-:W2:Y:S08]  /*00a0*/  LDC.64 R2, c[0x0][0x380] ;  /* 0x0000e000ff027b82 */ /* 0x000eb00000000a00 */
[----:B------:R-:W3:Y:S01]  /*00b0*/  LDC.64 R6, c[0x0][0x398] ;  /* 0x0000e600ff067b82 */ /* 0x000ee20000000a00 */
[----:B0-----:R-:W-:-:S07]  /*00c0*/  IMAD.WIDE R4, R13, 0x4, R4 ;  /* 0x000000040d047825 */ /* 0x001fce00078e0204 */
[----:B------:R-:W0:Y:S01]  /*00d0*/  LDC.64 R8, c[0x0][0x388] ;  /* 0x0000e200ff087b82 */ /* 0x000e220000000a00 */
[----:B-1----:R-:W4:Y:S01]  /*00e0*/  LDG.E R5, desc[UR4][R4.64] ;  /* 0x0000000404057981 */ /* 0x002f22000c1e1900 */
[----:B--2---:R-:W-:-:S06]  /*00f0*/  IMAD.WIDE R2, R13, 0x4, R2 ;  /* 0x000000040d027825 */ /* 0x004fcc00078e0202 */
[----:B------:R-:W1:Y:S01]  /*0100*/  LDC.64 R10, c[0x0][0x3a0] ;  /* 0x0000e800ff0a7b82 */ /* 0x000e620000000a00 */
[----:B------:R-:W4:Y:S01]  /*0110*/  LDG.E R0, desc[UR4][R2.64] ;  /* 0x0000000402007981 */ /* 0x000f22000c1e1900 */
[----:B---3--:R-:W-:-:S04]  /*0120*/  IMAD.WIDE R6, R13, 0x4, R6 ;  /* 0x000000040d067825 */ /* 0x008fc800078e0206 */
[----:B0-----:R-:W-:-:S04]  /*0130*/  IMAD.WIDE R8, R13, 0x4, R8 ;  /* 0x000000040d087825 */ /* 0x001fc800078e0208 */
[----:B----4-:R-:W-:-:S05]  /*0140*/  FMUL R15, R0, R5 ;  /* 0x00000005000f7220 */ /* 0x010fca0000400000 */
[----:B------:R-:W-:Y:S04]  /*0150*/  STG.E desc[UR4][R6.64], R15 ;  /* 0x0000000f06007986 */ /* 0x000fe8000c101904 */
[----:B------:R-:W2:Y:S04]  /*0160*/  LDG.E R0, desc[UR4][R2.64] ;  /* 0x0000000402007981 */ /* 0x000ea8000c1e1900 */
[----:B------:R-:W2:Y:S01]  /*0170*/  LDG.E R9, desc[UR4][R8.64] ;  /* 0x0000000408097981 */ /* 0x000ea2000c1e1900 */
[----:B-1----:R-:W-:-:S04]  /*0180*/  IMAD.WIDE R4, R13, 0x4, R10 ;  /* 0x000000040d047825 */ /* 0x002fc800078e020a */
[----:B--2---:R-:W-:-:S05]  /*0190*/  FMUL R11, R0, R9 ;  /* 0x00000009000b7220 */ /* 0x004fca0000400000 */
[----:B------:R-:W-:Y:S01]  /*01a0*/  STG.E desc[UR4][R4.64], R11 ;  /* 0x0000000b04007986 */ /* 0x000fe2000c101904 */
[----:B------:R-:W-:Y:S05]  /*01b0*/  EXIT ;  /* 0x000000000000794d */ /* 0x000fea0003800000 */
.L_x_0:
[----:B------:R-:W-:-:S00]  /*01c0*/  BRA `(.L_x_0) ;  /* 0xfffffffc00fc7947 */ /* 0x000fc0000383ffff */
[----:B------:R-:W-:-:S00]  /*01d0*/  NOP ;  /* 0x0000000000007918 */ /* 0x000fc00000000000 */
        /* <DEDUP_REMOVED lines=10> */
.L_x_2:


//--------------------- .text._Z11mul_forwardPKfS0_Pfi --------------------------
	.section	.text._Z11mul_forwardPKfS0_Pfi,"ax",@progbits
	.align	128
        .global         _Z11mul_forwardPKfS0_Pfi
        .type           _Z11mul_forwardPKfS0_Pfi,@function
        .size           _Z11mul_forwardPKfS0_Pfi,(.L_x_3 - _Z11mul_forwardPKfS0_Pfi)
        .other          _Z11mul_forwardPKfS0_Pfi,@"STO_CUDA_ENTRY STV_DEFAULT"
_Z11mul_forwardPKfS0_Pfi:
.text._Z11mul_forwardPKfS0_Pfi:
        /* <DEDUP_REMOVED lines=12> */
[----:B0-----:R-:W-:-:S06]  /*00c0*/  IMAD.WIDE R2, R9, 0x4, R2 ;  /* 0x0000000409027825 */ /* 0x001fcc00078e0202 */
[----:B-1----:R-:W4:Y:S01]  /*00d0*/  LDG.E R2, desc[UR4][R2.64] ;  /* 0x0000000402027981 */ /* 0x002f22000c1e1900 */
[----:B--2---:R-:W-:-:S06]  /*00e0*/  IMAD.WIDE R4, R9, 0x4, R4 ;  /* 0x0000000409047825 */ /* 0x004fcc00078e0204 */
[----:B------:R-:W4:Y:S01]  /*00f0*/  LDG.E R5, desc[UR4][R4.64] ;  /* 0x0000000404057981 */ /* 0x000f22000c1e1900 */
[----:B---3--:R-:W-:-:S04]  /*0100*/  IMAD.WIDE R6, R9, 0x4, R6 ;  /* 0x0000000409067825 */ /* 0x008fc800078e0206 */
[----:B----4-:R-:W-:-:S05]  /*0110*/  FMUL R9, R2, R5 ;  /* 0x0000000502097220 */ /* 0x010fca0000400000 */
[----:B------:R-:W-:Y:S01]  /*0120*/  STG.E desc[UR4][R6.64], R9 ;  /* 0x0000000906007986 */ /* 0x000fe2000c101904 */
[----:B------:R-:W-:Y:S05]  /*0130*/  EXIT ;  /* 0x000000000000794d */ /* 0x000fea0003800000 */
.L_x_1:
        /* <DEDUP_REMOVED lines=12> */
.L_x_3:


//--------------------- .nv.shared.reserved.0     --------------------------
	.section	.nv.shared.reserved.0,"aw",@nobits
	.weak		__nv_reservedSMEM_offset_0_alias
	.size		__nv_reservedSMEM_offset_0_alias, 0, 64
	.other		__nv_reservedSMEM_offset_0_alias,@"STO_CUDA_RESERVED_SHARED STV_DEFAULT"
__nv_reservedSMEM_offset_0_alias:
	.zero		0
	.zero		64


//--------------------- .nv.constant0._Z12mul_backwardPKfS0_S0_PfS1_i --------------------------
	.section	.nv.constant0._Z12mul_backwardPKfS0_S0_PfS1_i,"a",@progbits
	.sectionflags	@""
	.align	4
.nv.constant0._Z12mul_backwardPKfS0_S0_PfS1_i:
	.zero		940


//--------------------- .nv.constant0._Z11mul_forwardPKfS0_Pfi --------------------------
	.section	.nv.constant0._Z11mul_forwardPKfS0_Pfi,"a",@progbits
	.sectionflags	@""
	.align	4
.nv.constant0._Z11mul_forwardPKfS0_Pfi:
	.zero		924


//--------------------- SYMBOLS --------------------------

	.type		.nv.reservedSmem.offset0,@object
	.size		.nv.reservedSmem.offset0,0x4
